	.headerflags	@"EF_CUDA_TEXMODE_UNIFIED EF_CUDA_64BIT_ADDRESS EF_CUDA_ACCELERATORS EF_CUDA_SM90 EF_CUDA_VIRTUAL_SM(EF_CUDA_SM90)"
	.elftype	@"ET_EXEC"


//--------------------- .nv.info                  --------------------------
	.section	.nv.info,"",@"SHT_CUDA_INFO"
	.align	4


	//----- nvinfo : EIATTR_REGCOUNT
	.align		4
        /*0000*/ 	.byte	0x04, 0x2f
        /*0002*/ 	.short	(.L_3 - .L_2)
	.align		4
.L_2:
        /*0004*/ 	.word	index@(triton_poi_fused__native_batch_norm_legit_no_training_hardtanh_29)
        /*0008*/ 	.word	0x00000012


	//----- nvinfo : EIATTR_MIN_STACK_SIZE
	.align		4
.L_3:
        /*000c*/ 	.byte	0x04, 0x12
        /*000e*/ 	.short	(.L_5 - .L_4)
	.align		4
.L_4:
        /*0010*/ 	.word	index@(triton_poi_fused__native_batch_norm_legit_no_training_hardtanh_29)
        /*0014*/ 	.word	0x00000000


	//----- nvinfo : EIATTR_FRAME_SIZE
	.align		4
.L_5:
        /*0018*/ 	.byte	0x04, 0x11
        /*001a*/ 	.short	(.L_7 - .L_6)
	.align		4
.L_6:
        /*001c*/ 	.word	index@(triton_poi_fused__native_batch_norm_legit_no_training_hardtanh_29)
        /*0020*/ 	.word	0x00000000


	//----- nvinfo : EIATTR_MIN_STACK_SIZE
	.align		4
.L_7:
        /*0024*/ 	.byte	0x04, 0x12
        /*0026*/ 	.short	(.L_9 - .L_8)
	.align		4
.L_8:
        /*0028*/ 	.word	index@(triton_poi_fused__native_batch_norm_legit_no_training_hardtanh_29)
        /*002c*/ 	.word	0x00000000
.L_9:


//--------------------- .nv.info.triton_poi_fused__native_batch_norm_legit_no_training_hardtanh_29 --------------------------
	.section	.nv.info.triton_poi_fused__native_batch_norm_legit_no_training_hardtanh_29,"",@"SHT_CUDA_INFO"
	.sectionflags	@""
	.align	4


	//----- nvinfo : EIATTR_CUDA_API_VERSION
	.align		4
        /*0000*/ 	.byte	0x04, 0x37
        /*0002*/ 	.short	(.L_11 - .L_10)
.L_10:
        /*0004*/ 	.word	0x0000007c


	//----- nvinfo : EIATTR_KPARAM_INFO
	.align		4
.L_11:
        /*0008*/ 	.byte	0x04, 0x17
        /*000a*/ 	.short	(.L_13 - .L_12)
.L_12:
        /*000c*/ 	.word	0x00000000
        /*0010*/ 	.short	0x0006
        /*0012*/ 	.short	0x0030
        /*0014*/ 	.byte	0x00, 0xf0, 0x11, 0x00


	//----- nvinfo : EIATTR_KPARAM_INFO
	.align		4
.L_13:
        /*0018*/ 	.byte	0x04, 0x17
        /*001a*/ 	.short	(.L_15 - .L_14)
.L_14:
        /*001c*/ 	.word	0x00000000
        /*0020*/ 	.short	0x0005
        /*0022*/ 	.short	0x0028
        /*0024*/ 	.byte	0x00, 0xf4, 0x21, 0x00


	//----- nvinfo : EIATTR_KPARAM_INFO
	.align		4
.L_15:
        /*0028*/ 	.byte	0x04, 0x17
        /*002a*/ 	.short	(.L_17 - .L_16)
.L_16:
        /*002c*/ 	.word	0x00000000
        /*0030*/ 	.short	0x0004
        /*0032*/ 	.short	0x0020
        /*0034*/ 	.byte	0x00, 0xf4, 0x21, 0x00


	//----- nvinfo : EIATTR_KPARAM_INFO
	.align		4
.L_17:
        /*0038*/ 	.byte	0x04, 0x17
        /*003a*/ 	.short	(.L_19 - .L_18)
.L_18:
        /*003c*/ 	.word	0x00000000
        /*0040*/ 	.short	0x0003
        /*0042*/ 	.short	0x0018
        /*0044*/ 	.byte	0x00, 0xf4, 0x21, 0x00


	//----- nvinfo : EIATTR_KPARAM_INFO
	.align		4
.L_19:
        /*0048*/ 	.byte	0x04, 0x17
        /*004a*/ 	.short	(.L_21 - .L_20)
.L_20:
        /*004c*/ 	.word	0x00000000
        /*0050*/ 	.short	0x0002
        /*0052*/ 	.short	0x0010
        /*0054*/ 	.byte	0x00, 0xf4, 0x21, 0x00


	//----- nvinfo : EIATTR_KPARAM_INFO
	.align		4
.L_21:
        /*0058*/ 	.byte	0x04, 0x17
        /*005a*/ 	.short	(.L_23 - .L_22)
.L_22:
        /*005c*/ 	.word	0x00000000
        /*0060*/ 	.short	0x0001
        /*0062*/ 	.short	0x0008
        /*0064*/ 	.byte	0x00, 0xf4, 0x21, 0x00


	//----- nvinfo : EIATTR_KPARAM_INFO
	.align		4
.L_23:
        /*0068*/ 	.byte	0x04, 0x17
        /*006a*/ 	.short	(.L_25 - .L_24)
.L_24:
        /*006c*/ 	.word	0x00000000
        /*0070*/ 	.short	0x0000
        /*0072*/ 	.short	0x0000
        /*0074*/ 	.byte	0x00, 0xf4, 0x21, 0x00


	//----- nvinfo : EIATTR_SPARSE_MMA_MASK
	.align		4
.L_25:
        /*0078*/ 	.byte	0x03, 0x50
        /*007a*/ 	.short	0x0000


	//----- nvinfo : EIATTR_MAXREG_COUNT
	.align		4
        /*007c*/ 	.byte	0x03, 0x1b
        /*007e*/ 	.short	0x00ff


	//----- nvinfo : EIATTR_EXIT_INSTR_OFFSETS
	.align		4
        /*0080*/ 	.byte	0x04, 0x1c
        /*0082*/ 	.short	(.L_27 - .L_26)


	//   ....[0]....
.L_26:
        /*0084*/ 	.word	0x00000370


	//   ....[1]....
        /*0088*/ 	.word	0x00000390


	//----- nvinfo : EIATTR_REQNTID
	.align		4
.L_27:
        /*008c*/ 	.byte	0x04, 0x10
        /*008e*/ 	.short	(.L_29 - .L_28)
.L_28:
        /*0090*/ 	.word	0x00000080
        /*0094*/ 	.word	0x00000001
        /*0098*/ 	.word	0x00000001


	//----- nvinfo : EIATTR_CBANK_PARAM_SIZE
	.align		4
.L_29:
        /*009c*/ 	.byte	0x03, 0x19
        /*009e*/ 	.short	0x0034


	//----- nvinfo : EIATTR_PARAM_CBANK
	.align		4
        /*00a0*/ 	.byte	0x04, 0x0a
        /*00a2*/ 	.short	(.L_31 - .L_30)
	.align		4
.L_30:
        /*00a4*/ 	.word	index@(.nv.constant0.triton_poi_fused__native_batch_norm_legit_no_training_hardtanh_29)
        /*00a8*/ 	.short	0x0210
        /*00aa*/ 	.short	0x0034


	//----- nvinfo : EIATTR_SW_WAR
	.align		4
.L_31:
        /*00ac*/ 	.byte	0x04, 0x36
        /*00ae*/ 	.short	(.L_33 - .L_32)
.L_32:
        /*00b0*/ 	.word	0x00000008
.L_33:


//--------------------- .nv.callgraph             --------------------------
	.section	.nv.callgraph,"",@"SHT_CUDA_CALLGRAPH"
	.align	4
	.sectionentsize	8
	.align		4
        /*0000*/ 	.word	0x00000000
	.align		4
        /*0004*/ 	.word	0xffffffff
	.align		4
        /*0008*/ 	.word	0x00000000
	.align		4
        /*000c*/ 	.word	0xfffffffe
	.align		4
        /*0010*/ 	.word	0x00000000
	.align		4
        /*0014*/ 	.word	0xfffffffd
	.align		4
        /*0018*/ 	.word	0x00000000
	.align		4
        /*001c*/ 	.word	0xfffffffc


//--------------------- .nv.constant4             --------------------------
	.section	.nv.constant4,"a",@progbits
	.align	8
	.align		8
.nv.constant4:
        /*0000*/ 	.dword	_$_str
	.align		8
        /*0008*/ 	.dword	_$_str_$_2


//--------------------- .text.triton_poi_fused__native_batch_norm_legit_no_training_hardtanh_29 --------------------------
	.section	.text.triton_poi_fused__native_batch_norm_legit_no_training_hardtanh_29,"ax",@progbits
	.align	128
        .global         triton_poi_fused__native_batch_norm_legit_no_training_hardtanh_29
        .type           triton_poi_fused__native_batch_norm_legit_no_training_hardtanh_29,@function
        .size           triton_poi_fused__native_batch_norm_legit_no_training_hardtanh_29,(.L_x_1 - triton_poi_fused__native_batch_norm_legit_no_training_hardtanh_29)
        .other          triton_poi_fused__native_batch_norm_legit_no_training_hardtanh_29,@"STO_CUDA_ENTRY STV_DEFAULT"
triton_poi_fused__native_batch_norm_legit_no_training_hardtanh_29:
.text.triton_poi_fused__native_batch_norm_legit_no_training_hardtanh_29:
[----:B------:R-:W0:Y:S02]  /*0000*/  LDC R1, c[0x0][0x28] ;  /* 0x00000a00ff017b82 */ /* 0x000e240000000800 */
[----:B------:R-:W1:Y:S01]  /*0010*/  S2R R0, SR_TID.X ;  /* 0x0000000000007919 */ /* 0x000e620000002100 */
[----:B------:R-:W2:Y:S01]  /*0020*/  LDC.64 R6, c[0x0][0x220] ;  /* 0x00008800ff067b82 */ /* 0x000ea20000000a00 */
[----:B------:R-:W-:Y:S01]  /*0030*/  CS2R R14, SRZ ;  /* 0x00000000000e7805 */ /* 0x000fe2000001ff00 */
[----:B------:R-:W-:Y:S01]  /*0040*/  ULDC.64 UR4, c[0x0][0x208] ;  /* 0x0000820000047ab9 */ /* 0x000fe20000000a00 */
[----:B------:R-:W3:Y:S05]  /*0050*/  S2R R3, SR_CTAID.X ;  /* 0x0000000000037919 */ /* 0x000eea0000002500 */
[----:B------:R-:W4:Y:S08]  /*0060*/  LDC.64 R8, c[0x0][0x228] ;  /* 0x00008a00ff087b82 */ /* 0x000f300000000a00 */
[----:B------:R-:W5:Y:S01]  /*0070*/  LDC.64 R10, c[0x0][0x230] ;  /* 0x00008c00ff0a7b82 */ /* 0x000f620000000a00 */
[----:B-1----:R-:W-:-:S02]  /*0080*/  LOP3.LUT R0, R0, 0x7f, RZ, 0xc0, !PT ;  /* 0x0000007f00007812 */ /* 0x002fc400078ec0ff */
[----:B---3--:R-:W-:-:S03]  /*0090*/  SHF.R.S32.HI R2, RZ, 0x18, R3 ;  /* 0x00000018ff027819 */ /* 0x008fc60000011403 */
[----:B------:R-:W-:Y:S01]  /*00a0*/  IMAD R0, R3, 0x80, R0 ;  /* 0x0000008003007824 */ /* 0x000fe200078e0200 */
[----:B------:R-:W-:Y:S01]  /*00b0*/  SGXT R3, R2, 0x1 ;  /* 0x000000010203781a */ /* 0x000fe20000000200 */
[----:B------:R-:W-:-:S03]  /*00c0*/  IMAD.MOV.U32 R2, RZ, RZ, RZ ;  /* 0x000000ffff027224 */ /* 0x000fc600078e00ff */
[----:B------:R-:W-:Y:S02]  /*00d0*/  ISETP.GE.AND P0, PT, R0, 0x3c00, PT ;  /* 0x00003c000000780c */ /* 0x000fe40003f06270 */
[----:B------:R-:W-:-:S04]  /*00e0*/  LEA.HI R3, R3, R0, RZ, 0x2 ;  /* 0x0000000003037211 */ /* 0x000fc800078f10ff */
[----:B------:R-:W-:-:S05]  /*00f0*/  SHF.R.S32.HI R3, RZ, 0x2, R3 ;  /* 0x00000002ff037819 */ /* 0x000fca0000011403 */
[----:B------:R-:W-:-:S05]  /*0100*/  IMAD.HI R2, R3, -0x77777777, R2 ;  /* 0x8888888903027827 */ /* 0x000fca00078e0202 */
[----:B------:R-:W-:-:S04]  /*0110*/  SHF.R.U32.HI R5, RZ, 0x1f, R2 ;  /* 0x0000001fff057819 */ /* 0x000fc80000011602 */
[----:B------:R-:W-:-:S05]  /*0120*/  LEA.HI.SX32 R5, R2, R5, 0x17 ;  /* 0x0000000502057211 */ /* 0x000fca00078fbaff */
[----:B------:R-:W-:Y:S02]  /*0130*/  IMAD R13, R5, -0x3c0, R3 ;  /* 0xfffffc40050d7824 */ /* 0x000fe400078e0203 */
[----:B------:R-:W1:Y:S02]  /*0140*/  LDC.64 R2, c[0x0][0x210] ;  /* 0x00008400ff027b82 */ /* 0x000e640000000a00 */
[----:B--2---:R-:W-:-:S05]  /*0150*/  IMAD.WIDE R6, R13, 0x4, R6 ;  /* 0x000000040d067825 */ /* 0x004fca00078e0206 */
[----:B------:R4:W2:Y:S01]  /*0160*/  @!P0 LDG.E.EL R14, desc[UR4][R6.64] ;  /* 0x00000004060e8981 */ /* 0x0008a2000c2e1900 */
[----:B------:R-:W3:Y:S01]  /*0170*/  LDC.64 R4, c[0x0][0x218] ;  /* 0x00008600ff047b82 */ /* 0x000ee20000000a00 */
[----:B------:R-:W-:Y:S01]  /*0180*/  HFMA2.MMA R12, -RZ, RZ, 0, 0 ;  /* 0x00000000ff0c7435 */ /* 0x000fe200000001ff */
[----:B----4-:R-:W-:-:S04]  /*0190*/  IMAD.WIDE R6, R13, 0x4, R8 ;  /* 0x000000040d067825 */ /* 0x010fc800078e0208 */
[----:B-1----:R-:W-:-:S04]  /*01a0*/  IMAD.WIDE R2, R0, 0x4, R2 ;  /* 0x0000000400027825 */ /* 0x002fc800078e0202 */
[C---:B---3--:R-:W-:Y:S01]  /*01b0*/  IMAD.WIDE R4, R13.reuse, 0x4, R4 ;  /* 0x000000040d047825 */ /* 0x048fe200078e0204 */
[----:B------:R1:W3:Y:S03]  /*01c0*/  @!P0 LDG.E R12, desc[UR4][R2.64] ;  /* 0x00000004020c8981 */ /* 0x0002e6000c1e1900 */
[----:B-----5:R-:W-:Y:S01]  /*01d0*/  IMAD.WIDE R8, R13, 0x4, R10 ;  /* 0x000000040d087825 */ /* 0x020fe200078e020a */
[----:B------:R-:W3:Y:S01]  /*01e0*/  @!P0 LDG.E.EL R15, desc[UR4][R4.64] ;  /* 0x00000004040f8981 */ /* 0x000ee2000c2e1900 */
[----:B------:R-:W-:-:S06]  /*01f0*/  CS2R R10, SRZ ;  /* 0x00000000000a7805 */ /* 0x000fcc000001ff00 */
[----:B------:R-:W4:Y:S04]  /*0200*/  @!P0 LDG.E.EL R10, desc[UR4][R6.64] ;  /* 0x00000004060a8981 */ /* 0x000f28000c2e1900 */
[----:B------:R-:W4:Y:S01]  /*0210*/  @!P0 LDG.E.EL R11, desc[UR4][R8.64] ;  /* 0x00000004080b8981 */ /* 0x000f22000c2e1900 */
[----:B-1----:R-:W-:Y:S02]  /*0220*/  IMAD.MOV.U32 R2, RZ, RZ, 0x3e800000 ;  /* 0x3e800000ff027424 */ /* 0x002fe400078e00ff */
[----:B--2---:R-:W-:-:S04]  /*0230*/  FADD R14, R14, 9.9999997473787516356e-06 ;  /* 0x3727c5ac0e0e7421 */ /* 0x004fc80000000000 */
[----:B------:R-:W1:Y:S02]  /*0240*/  MUFU.SQRT R13, R14 ;  /* 0x0000000e000d7308 */ /* 0x000e640000002000 */
[C---:B-1----:R-:W-:Y:S02]  /*0250*/  FSETP.GT.AND P1, PT, R13.reuse, 8.50705917302346158658e+37, PT ;  /* 0x7e8000000d00780b */ /* 0x042fe40003f24000 */
[----:B------:R-:W-:Y:S02]  /*0260*/  FSETP.GEU.AND P2, PT, R13, 1.175494350822287508e-38, PT ;  /* 0x008000000d00780b */ /* 0x000fe40003f4e000 */
[----:B------:R-:W-:Y:S01]  /*0270*/  FSEL R2, R2, 1, P1 ;  /* 0x3f80000002027808 */ /* 0x000fe20000800000 */
[----:B---3--:R-:W-:-:S08]  /*0280*/  FADD R12, -R15, R12 ;  /* 0x0000000c0f0c7221 */ /* 0x008fd00000000100 */
[----:B------:R-:W-:Y:S02]  /*0290*/  @P1 FMUL R13, R13, 0.25 ;  /* 0x3e8000000d0d1820 */ /* 0x000fe40000400000 */
[----:B------:R-:W-:Y:S02]  /*02a0*/  @!P2 FMUL R2, R2, 16777216 ;  /* 0x4b8000000202a820 */ /* 0x000fe40000400000 */
[----:B------:R-:W-:-:S06]  /*02b0*/  @!P2 FMUL R13, R13, 16777216 ;  /* 0x4b8000000d0da820 */ /* 0x000fcc0000400000 */
[----:B------:R-:W1:Y:S02]  /*02c0*/  MUFU.RCP R13, R13 ;  /* 0x0000000d000d7308 */ /* 0x000e640000001000 */
[----:B-1----:R-:W-:-:S04]  /*02d0*/  FMUL R3, R13, R2 ;  /* 0x000000020d037220 */ /* 0x002fc80000400000 */
[----:B------:R-:W-:Y:S02]  /*02e0*/  FMUL R12, R12, R3 ;  /* 0x000000030c0c7220 */ /* 0x000fe40000400000 */
[----:B------:R-:W1:Y:S02]  /*02f0*/  LDC.64 R2, c[0x0][0x238] ;  /* 0x00008e00ff027b82 */ /* 0x000e640000000a00 */
[----:B----4-:R-:W-:-:S05]  /*0300*/  FFMA R10, R12, R10, R11 ;  /* 0x0000000a0c0a7223 */ /* 0x010fca000000000b */
[----:B------:R-:W-:-:S04]  /*0310*/  FSETP.GTU.AND P1, PT, R10, RZ, PT ;  /* 0x000000ff0a00720b */ /* 0x000fc80003f2c000 */
[----:B------:R-:W-:-:S04]  /*0320*/  FSEL R5, R10, RZ, P1 ;  /* 0x000000ff0a057208 */ /* 0x000fc80000800000 */
[C---:B------:R-:W-:Y:S02]  /*0330*/  FSETP.GEU.AND P2, PT, R5.reuse, 6, PT ;  /* 0x40c000000500780b */ /* 0x040fe40003f4e000 */
[----:B------:R-:W-:Y:S01]  /*0340*/  FSETP.NAN.AND P1, PT, R5, R5, PT ;  /* 0x000000050500720b */ /* 0x000fe20003f28000 */
[----:B-1----:R-:W-:-:S10]  /*0350*/  IMAD.WIDE R2, R0, 0x4, R2 ;  /* 0x0000000400027825 */ /* 0x002fd400078e0202 */
[----:B------:R-:W-:Y:S01]  /*0360*/  @P2 SEL R5, R5, 0x40c00000, P1 ;  /* 0x40c0000005052807 */ /* 0x000fe20000800000 */
[----:B------:R-:W-:Y:S06]  /*0370*/  @P0 EXIT ;  /* 0x000000000000094d */ /* 0x000fec0003800000 */
[----:B------:R-:W-:Y:S01]  /*0380*/  STG.E desc[UR4][R2.64], R5 ;  /* 0x0000000502007986 */ /* 0x000fe2000c101904 */
[----:B------:R-:W-:Y:S05]  /*0390*/  EXIT ;  /* 0x000000000000794d */ /* 0x000fea0003800000 */
.L_x_0:
[----:B------:R-:W-:-:S00]  /*03a0*/  BRA `(.L_x_0) ;  /* 0xfffffffc00fc7947 */ /* 0x000fc0000383ffff */
[----:B------:R-:W-:-:S00]  /*03b0*/  NOP ;  /* 0x0000000000007918 */ /* 0x000fc00000000000 */
        /* <DEDUP_REMOVED lines=12> */
.L_x_1:


//--------------------- .nv.global.init           --------------------------
	.section	.nv.global.init,"aw",@progbits
.nv.global.init:
	.type		_$_str,@object
	.size		_$_str,(_$_str_$_2 - _$_str)
_$_str:
        /*0000*/ 	.byte	0x5f, 0x5f, 0x43, 0x55, 0x44, 0x41, 0x5f, 0x46, 0x54, 0x5a, 0x00
	.type		_$_str_$_2,@object
	.size		_$_str_$_2,(.L_1 - _$_str_$_2)
_$_str_$_2:
        /*000b*/ 	.byte	0x5f, 0x5f, 0x43, 0x55, 0x44, 0x41, 0x5f, 0x50, 0x52, 0x45, 0x43, 0x5f, 0x53, 0x51, 0x52, 0x54
        /*001b*/ 	.byte	0x00
.L_1:


//--------------------- .nv.constant0.triton_poi_fused__native_batch_norm_legit_no_training_hardtanh_29 --------------------------
	.section	.nv.constant0.triton_poi_fused__native_batch_norm_legit_no_training_hardtanh_29,"a",@progbits
	.sectionflags	@""
	.align	4
.nv.constant0.triton_poi_fused__native_batch_norm_legit_no_training_hardtanh_29:
	.zero		580
